//
// Generated by NVIDIA NVVM Compiler
//
// Compiler Build ID: CL-36424714
// Cuda compilation tools, release 13.0, V13.0.88
// Based on NVVM 20.0.0
//

.version 9.0
.target sm_100
.address_size 64

	// .globl	_Z18kremodeV3_kernel_4PKfPfiiiii

.visible .entry _Z18kremodeV3_kernel_4PKfPfiiiii(
	.param .u64 .ptr .align 1 _Z18kremodeV3_kernel_4PKfPfiiiii_param_0,
	.param .u64 .ptr .align 1 _Z18kremodeV3_kernel_4PKfPfiiiii_param_1,
	.param .u32 _Z18kremodeV3_kernel_4PKfPfiiiii_param_2,
	.param .u32 _Z18kremodeV3_kernel_4PKfPfiiiii_param_3,
	.param .u32 _Z18kremodeV3_kernel_4PKfPfiiiii_param_4,
	.param .u32 _Z18kremodeV3_kernel_4PKfPfiiiii_param_5,
	.param .u32 _Z18kremodeV3_kernel_4PKfPfiiiii_param_6
)
{
	.reg .pred 	%p<3>;
	.reg .b32 	%r<36>;
	.reg .b32 	%f<5>;
	.reg .b64 	%rd<13>;

	ld.param.u64 	%rd3, [_Z18kremodeV3_kernel_4PKfPfiiiii_param_0];
	ld.param.u64 	%rd4, [_Z18kremodeV3_kernel_4PKfPfiiiii_param_1];
	ld.param.u32 	%r9, [_Z18kremodeV3_kernel_4PKfPfiiiii_param_2];
	ld.param.u32 	%r10, [_Z18kremodeV3_kernel_4PKfPfiiiii_param_3];
	ld.param.u32 	%r11, [_Z18kremodeV3_kernel_4PKfPfiiiii_param_4];
	ld.param.u32 	%r12, [_Z18kremodeV3_kernel_4PKfPfiiiii_param_5];
	ld.param.u32 	%r13, [_Z18kremodeV3_kernel_4PKfPfiiiii_param_6];
	mov.u32 	%r1, %ntid.x;
	mov.u32 	%r14, %ctaid.x;
	mov.u32 	%r15, %tid.x;
	mad.lo.s32 	%r16, %r14, %r1, %r15;
	mul.lo.s32 	%r2, %r11, %r10;
	shl.b32 	%r35, %r16, 2;
	setp.ge.s32 	%p1, %r35, %r13;
	@%p1 bra 	$L__BB0_3;
	mul.lo.s32 	%r4, %r12, %r2;
	mul.lo.s32 	%r17, %r10, %r9;
	mul.lo.s32 	%r5, %r17, %r12;
	mov.u32 	%r18, %nctaid.x;
	mul.lo.s32 	%r19, %r1, %r18;
	shl.b32 	%r6, %r19, 2;
	cvta.to.global.u64 	%rd1, %rd3;
	cvta.to.global.u64 	%rd2, %rd4;
	mul.wide.s32 	%rd7, %r5, 4;
$L__BB0_2:
	div.s32 	%r20, %r35, %r4;
	mul.lo.s32 	%r21, %r20, %r4;
	sub.s32 	%r22, %r35, %r21;
	div.s32 	%r23, %r22, %r2;
	mul.lo.s32 	%r24, %r23, %r2;
	sub.s32 	%r25, %r22, %r24;
	div.s32 	%r26, %r25, %r11;
	mul.lo.s32 	%r27, %r26, %r11;
	sub.s32 	%r28, %r25, %r27;
	mad.lo.s32 	%r29, %r28, %r9, %r20;
	mad.lo.s32 	%r30, %r29, %r10, %r26;
	mad.lo.s32 	%r31, %r30, %r12, %r23;
	mul.wide.s32 	%rd5, %r31, 4;
	add.s64 	%rd6, %rd1, %rd5;
	ld.global.nc.f32 	%f1, [%rd6];
	add.s64 	%rd8, %rd6, %rd7;
	ld.global.nc.f32 	%f2, [%rd8];
	add.s64 	%rd9, %rd8, %rd7;
	ld.global.nc.f32 	%f3, [%rd9];
	add.s64 	%rd10, %rd9, %rd7;
	ld.global.nc.f32 	%f4, [%rd10];
	mad.lo.s32 	%r32, %r20, %r12, %r23;
	mad.lo.s32 	%r33, %r32, %r10, %r26;
	mad.lo.s32 	%r34, %r33, %r11, %r28;
	mul.wide.s32 	%rd11, %r34, 4;
	add.s64 	%rd12, %rd2, %rd11;
	st.global.v4.f32 	[%rd12], {%f1, %f2, %f3, %f4};
	add.s32 	%r35, %r35, %r6;
	setp.lt.s32 	%p2, %r35, %r13;
	@%p2 bra 	$L__BB0_2;
$L__BB0_3:
	ret;

}
	// .globl	_Z20kremodeV3_kernel_4X4PKfPfiiiii
.visible .entry _Z20kremodeV3_kernel_4X4PKfPfiiiii(
	.param .u64 .ptr .align 1 _Z20kremodeV3_kernel_4X4PKfPfiiiii_param_0,
	.param .u64 .ptr .align 1 _Z20kremodeV3_kernel_4X4PKfPfiiiii_param_1,
	.param .u32 _Z20kremodeV3_kernel_4X4PKfPfiiiii_param_2,
	.param .u32 _Z20kremodeV3_kernel_4X4PKfPfiiiii_param_3,
	.param .u32 _Z20kremodeV3_kernel_4X4PKfPfiiiii_param_4,
	.param .u32 _Z20kremodeV3_kernel_4X4PKfPfiiiii_param_5,
	.param .u32 _Z20kremodeV3_kernel_4X4PKfPfiiiii_param_6
)
{
	.reg .pred 	%p<3>;
	.reg .b32 	%r<38>;
	.reg .b32 	%f<17>;
	.reg .b64 	%rd<17>;

	ld.param.u64 	%rd3, [_Z20kremodeV3_kernel_4X4PKfPfiiiii_param_0];
	ld.param.u64 	%rd4, [_Z20kremodeV3_kernel_4X4PKfPfiiiii_param_1];
	ld.param.u32 	%r9, [_Z20kremodeV3_kernel_4X4PKfPfiiiii_param_2];
	ld.param.u32 	%r10, [_Z20kremodeV3_kernel_4X4PKfPfiiiii_param_3];
	ld.param.u32 	%r11, [_Z20kremodeV3_kernel_4X4PKfPfiiiii_param_4];
	ld.param.u32 	%r12, [_Z20kremodeV3_kernel_4X4PKfPfiiiii_param_5];
	ld.param.u32 	%r13, [_Z20kremodeV3_kernel_4X4PKfPfiiiii_param_6];
	mov.u32 	%r1, %ntid.x;
	mov.u32 	%r14, %ctaid.x;
	mov.u32 	%r15, %tid.x;
	mad.lo.s32 	%r16, %r14, %r1, %r15;
	mul.lo.s32 	%r2, %r11, %r10;
	shl.b32 	%r37, %r16, 2;
	setp.ge.s32 	%p1, %r37, %r13;
	@%p1 bra 	$L__BB1_3;
	shr.s32 	%r17, %r12, 2;
	mul.lo.s32 	%r4, %r17, %r2;
	mul.lo.s32 	%r18, %r10, %r9;
	mul.lo.s32 	%r5, %r18, %r12;
	mov.u32 	%r19, %nctaid.x;
	mul.lo.s32 	%r20, %r1, %r19;
	shl.b32 	%r6, %r20, 2;
	cvta.to.global.u64 	%rd1, %rd3;
	cvta.to.global.u64 	%rd2, %rd4;
	mul.wide.s32 	%rd7, %r5, 4;
	mul.wide.s32 	%rd13, %r2, 4;
$L__BB1_2:
	div.s32 	%r21, %r37, %r4;
	mul.lo.s32 	%r22, %r21, %r4;
	sub.s32 	%r23, %r37, %r22;
	div.s32 	%r24, %r23, %r2;
	mul.lo.s32 	%r25, %r24, %r2;
	sub.s32 	%r26, %r23, %r25;
	div.s32 	%r27, %r26, %r11;
	mul.lo.s32 	%r28, %r27, %r11;
	sub.s32 	%r29, %r26, %r28;
	shl.b32 	%r30, %r24, 2;
	mad.lo.s32 	%r31, %r29, %r9, %r21;
	mad.lo.s32 	%r32, %r31, %r10, %r27;
	mad.lo.s32 	%r33, %r32, %r12, %r30;
	mul.wide.s32 	%rd5, %r33, 4;
	add.s64 	%rd6, %rd1, %rd5;
	ld.global.nc.v4.f32 	{%f1, %f2, %f3, %f4}, [%rd6];
	add.s64 	%rd8, %rd6, %rd7;
	ld.global.nc.v4.f32 	{%f5, %f6, %f7, %f8}, [%rd8];
	add.s64 	%rd9, %rd8, %rd7;
	ld.global.nc.v4.f32 	{%f9, %f10, %f11, %f12}, [%rd9];
	add.s64 	%rd10, %rd9, %rd7;
	ld.global.nc.v4.f32 	{%f13, %f14, %f15, %f16}, [%rd10];
	mad.lo.s32 	%r34, %r21, %r12, %r30;
	mad.lo.s32 	%r35, %r34, %r10, %r27;
	mad.lo.s32 	%r36, %r35, %r11, %r29;
	mul.wide.s32 	%rd11, %r36, 4;
	add.s64 	%rd12, %rd2, %rd11;
	st.global.v4.f32 	[%rd12], {%f1, %f5, %f9, %f13};
	add.s64 	%rd14, %rd12, %rd13;
	st.global.v4.f32 	[%rd14], {%f2, %f6, %f10, %f14};
	add.s64 	%rd15, %rd14, %rd13;
	st.global.v4.f32 	[%rd15], {%f3, %f7, %f11, %f15};
	add.s64 	%rd16, %rd15, %rd13;
	st.global.v4.f32 	[%rd16], {%f4, %f8, %f12, %f16};
	add.s32 	%r37, %r37, %r6;
	setp.lt.s32 	%p2, %r37, %r13;
	@%p2 bra 	$L__BB1_2;
$L__BB1_3:
	ret;

}


// ===== COMPILED SASS (sm_100) =====

	.target	sm_100

	.elftype	@"ET_EXEC"


//--------------------- .note.nv.tkinfo           --------------------------
	.section	.note.nv.tkinfo,"",@"SHT_NOTE"
	.sectionflags	@"SHF_NOTE_NV_TKINFO"
	.tkinfo
        /*0018*/ 	.word	0x00000002
        /*0030*/ 	.string	""
        /*0030*/ 	.string	"ptxas"
        /*0030*/ 	.string	"Cuda compilation tools, release 13.0, V13.0.88"
        /*0030*/ 	.string	"Build cuda_13.0.r13.0/compiler.36424714_0"
        /*0030*/ 	.string	"-arch sm_100 -m 64 "



//--------------------- .note.nv.cuinfo           --------------------------
	.section	.note.nv.cuinfo,"",@"SHT_NOTE"
	.sectionflags	@"SHF_NOTE_NV_CUINFO"
        /*0018*/ 	.short	0x0002
        /*001a*/ 	.short	0x0064
        /*001c*/ 	.short	0x0082
	.zero		2


//--------------------- .nv.info                  --------------------------
	.section	.nv.info,"",@"SHT_CUDA_INFO"
	.align	4


	//----- nvinfo : EIATTR_REGCOUNT
	.align		4
        /*0000*/ 	.byte	0x04, 0x2f
        /*0002*/ 	.short	(.L_1 - .L_0)
	.align		4
.L_0:
        /*0004*/ 	.word	index@(_Z18kremodeV3_kernel_4PKfPfiiiii)
        /*0008*/ 	.word	0x00000020


	//----- nvinfo : EIATTR_FRAME_SIZE
	.align		4
.L_1:
        /*000c*/ 	.byte	0x04, 0x11
        /*000e*/ 	.short	(.L_3 - .L_2)
	.align		4
.L_2:
        /*0010*/ 	.word	index@(_Z18kremodeV3_kernel_4PKfPfiiiii)
        /*0014*/ 	.word	0x00000000


	//----- nvinfo : EIATTR_REGCOUNT
	.align		4
.L_3:
        /*0018*/ 	.byte	0x04, 0x2f
        /*001a*/ 	.short	(.L_5 - .L_4)
	.align		4
.L_4:
        /*001c*/ 	.word	index@(_Z20kremodeV3_kernel_4X4PKfPfiiiii)
        /*0020*/ 	.word	0x00000026


	//----- nvinfo : EIATTR_FRAME_SIZE
	.align		4
.L_5:
        /*0024*/ 	.byte	0x04, 0x11
        /*0026*/ 	.short	(.L_7 - .L_6)
	.align		4
.L_6:
        /*0028*/ 	.word	index@(_Z20kremodeV3_kernel_4X4PKfPfiiiii)
        /*002c*/ 	.word	0x00000000


	//----- nvinfo : EIATTR_MIN_STACK_SIZE
	.align		4
.L_7:
        /*0030*/ 	.byte	0x04, 0x12
        /*0032*/ 	.short	(.L_9 - .L_8)
	.align		4
.L_8:
        /*0034*/ 	.word	index@(_Z20kremodeV3_kernel_4X4PKfPfiiiii)
        /*0038*/ 	.word	0x00000000


	//----- nvinfo : EIATTR_MIN_STACK_SIZE
	.align		4
.L_9:
        /*003c*/ 	.byte	0x04, 0x12
        /*003e*/ 	.short	(.L_11 - .L_10)
	.align		4
.L_10:
        /*0040*/ 	.word	index@(_Z18kremodeV3_kernel_4PKfPfiiiii)
        /*0044*/ 	.word	0x00000000
.L_11:


//--------------------- .nv.compat                --------------------------
	.section	.nv.compat,"",@"SHT_CUDA_COMPAT_INFO"
	.align	4
        /*0000*/ 	.byte	0x02, 0x09, 0x00, 0x00, 0x02, 0x02, 0x01, 0x00, 0x02, 0x05, 0x05, 0x00, 0x03, 0x07, 0x01, 0x01
        /*0010*/ 	.byte	0x02, 0x03, 0x00, 0x00, 0x02, 0x06, 0x01, 0x00, 0x04, 0x0b, 0x08, 0x00, 0x09, 0x00, 0x00, 0x00
        /*0020*/ 	.byte	0x00, 0x00, 0x00, 0x00


//--------------------- .nv.info._Z20kremodeV3_kernel_4X4PKfPfiiiii --------------------------
	.section	.nv.info._Z20kremodeV3_kernel_4X4PKfPfiiiii,"",@"SHT_CUDA_INFO"
	.sectionflags	@""
	.align	4


	//----- nvinfo : EIATTR_CUDA_API_VERSION
	.align		4
        /*0000*/ 	.byte	0x04, 0x37
        /*0002*/ 	.short	(.L_13 - .L_12)
.L_12:
        /*0004*/ 	.word	0x00000082


	//----- nvinfo : EIATTR_KPARAM_INFO
	.align		4
.L_13:
        /*0008*/ 	.byte	0x04, 0x17
        /*000a*/ 	.short	(.L_15 - .L_14)
.L_14:
        /*000c*/ 	.word	0x00000000
        /*0010*/ 	.short	0x0006
        /*0012*/ 	.short	0x0020
        /*0014*/ 	.byte	0x00, 0xf0, 0x11, 0x00


	//----- nvinfo : EIATTR_KPARAM_INFO
	.align		4
.L_15:
        /*0018*/ 	.byte	0x04, 0x17
        /*001a*/ 	.short	(.L_17 - .L_16)
.L_16:
        /*001c*/ 	.word	0x00000000
        /*0020*/ 	.short	0x0005
        /*0022*/ 	.short	0x001c
        /*0024*/ 	.byte	0x00, 0xf0, 0x11, 0x00


	//----- nvinfo : EIATTR_KPARAM_INFO
	.align		4
.L_17:
        /*0028*/ 	.byte	0x04, 0x17
        /*002a*/ 	.short	(.L_19 - .L_18)
.L_18:
        /*002c*/ 	.word	0x00000000
        /*0030*/ 	.short	0x0004
        /*0032*/ 	.short	0x0018
        /*0034*/ 	.byte	0x00, 0xf0, 0x11, 0x00


	//----- nvinfo : EIATTR_KPARAM_INFO
	.align		4
.L_19:
        /*0038*/ 	.byte	0x04, 0x17
        /*003a*/ 	.short	(.L_21 - .L_20)
.L_20:
        /*003c*/ 	.word	0x00000000
        /*0040*/ 	.short	0x0003
        /*0042*/ 	.short	0x0014
        /*0044*/ 	.byte	0x00, 0xf0, 0x11, 0x00


	//----- nvinfo : EIATTR_KPARAM_INFO
	.align		4
.L_21:
        /*0048*/ 	.byte	0x04, 0x17
        /*004a*/ 	.short	(.L_23 - .L_22)
.L_22:
        /*004c*/ 	.word	0x00000000
        /*0050*/ 	.short	0x0002
        /*0052*/ 	.short	0x0010
        /*0054*/ 	.byte	0x00, 0xf0, 0x11, 0x00


	//----- nvinfo : EIATTR_KPARAM_INFO
	.align		4
.L_23:
        /*0058*/ 	.byte	0x04, 0x17
        /*005a*/ 	.short	(.L_25 - .L_24)
.L_24:
        /*005c*/ 	.word	0x00000000
        /*0060*/ 	.short	0x0001
        /*0062*/ 	.short	0x0008
        /*0064*/ 	.byte	0x00, 0xf5, 0x21, 0x00


	//----- nvinfo : EIATTR_KPARAM_INFO
	.align		4
.L_25:
        /*0068*/ 	.byte	0x04, 0x17
        /*006a*/ 	.short	(.L_27 - .L_26)
.L_26:
        /*006c*/ 	.word	0x00000000
        /*0070*/ 	.short	0x0000
        /*0072*/ 	.short	0x0000
        /*0074*/ 	.byte	0x00, 0xf5, 0x21, 0x00


	//----- nvinfo : EIATTR_SPARSE_MMA_MASK
	.align		4
.L_27:
        /*0078*/ 	.byte	0x03, 0x50
        /*007a*/ 	.short	0x0000


	//----- nvinfo : EIATTR_MAXREG_COUNT
	.align		4
        /*007c*/ 	.byte	0x03, 0x1b
        /*007e*/ 	.short	0x00ff


	//----- nvinfo : EIATTR_MERCURY_ISA_VERSION
	.align		4
        /*0080*/ 	.byte	0x03, 0x5f
        /*0082*/ 	.short	0x0101


	//----- nvinfo : EIATTR_VRC_CTA_INIT_COUNT
	.align		4
        /*0084*/ 	.byte	0x02, 0x4a
	.zero		1
	.zero		1


	//----- nvinfo : EIATTR_EXIT_INSTR_OFFSETS
	.align		4
        /*0088*/ 	.byte	0x04, 0x1c
        /*008a*/ 	.short	(.L_29 - .L_28)


	//   ....[0]....
.L_28:
        /*008c*/ 	.word	0x00000080


	//   ....[1]....
        /*0090*/ 	.word	0x000009d0


	//----- nvinfo : EIATTR_CRS_STACK_SIZE
	.align		4
.L_29:
        /*0094*/ 	.byte	0x04, 0x1e
        /*0096*/ 	.short	(.L_31 - .L_30)
.L_30:
        /*0098*/ 	.word	0x00000000


	//----- nvinfo : EIATTR_CBANK_PARAM_SIZE
	.align		4
.L_31:
        /*009c*/ 	.byte	0x03, 0x19
        /*009e*/ 	.short	0x0024


	//----- nvinfo : EIATTR_PARAM_CBANK
	.align		4
        /*00a0*/ 	.byte	0x04, 0x0a
        /*00a2*/ 	.short	(.L_33 - .L_32)
	.align		4
.L_32:
        /*00a4*/ 	.word	index@(.nv.constant0._Z20kremodeV3_kernel_4X4PKfPfiiiii)
        /*00a8*/ 	.short	0x0380
        /*00aa*/ 	.short	0x0024


	//----- nvinfo : EIATTR_SW_WAR
	.align		4
.L_33:
        /*00ac*/ 	.byte	0x04, 0x36
        /*00ae*/ 	.short	(.L_35 - .L_34)
.L_34:
        /*00b0*/ 	.word	0x00000008
.L_35:


//--------------------- .nv.info._Z18kremodeV3_kernel_4PKfPfiiiii --------------------------
	.section	.nv.info._Z18kremodeV3_kernel_4PKfPfiiiii,"",@"SHT_CUDA_INFO"
	.sectionflags	@""
	.align	4


	//----- nvinfo : EIATTR_CUDA_API_VERSION
	.align		4
        /*0000*/ 	.byte	0x04, 0x37
        /*0002*/ 	.short	(.L_37 - .L_36)
.L_36:
        /*0004*/ 	.word	0x00000082


	//----- nvinfo : EIATTR_KPARAM_INFO
	.align		4
.L_37:
        /*0008*/ 	.byte	0x04, 0x17
        /*000a*/ 	.short	(.L_39 - .L_38)
.L_38:
        /*000c*/ 	.word	0x00000000
        /*0010*/ 	.short	0x0006
        /*0012*/ 	.short	0x0020
        /*0014*/ 	.byte	0x00, 0xf0, 0x11, 0x00


	//----- nvinfo : EIATTR_KPARAM_INFO
	.align		4
.L_39:
        /*0018*/ 	.byte	0x04, 0x17
        /*001a*/ 	.short	(.L_41 - .L_40)
.L_40:
        /*001c*/ 	.word	0x00000000
        /*0020*/ 	.short	0x0005
        /*0022*/ 	.short	0x001c
        /*0024*/ 	.byte	0x00, 0xf0, 0x11, 0x00


	//----- nvinfo : EIATTR_KPARAM_INFO
	.align		4
.L_41:
        /*0028*/ 	.byte	0x04, 0x17
        /*002a*/ 	.short	(.L_43 - .L_42)
.L_42:
        /*002c*/ 	.word	0x00000000
        /*0030*/ 	.short	0x0004
        /*0032*/ 	.short	0x0018
        /*0034*/ 	.byte	0x00, 0xf0, 0x11, 0x00


	//----- nvinfo : EIATTR_KPARAM_INFO
	.align		4
.L_43:
        /*0038*/ 	.byte	0x04, 0x17
        /*003a*/ 	.short	(.L_45 - .L_44)
.L_44:
        /*003c*/ 	.word	0x00000000
        /*0040*/ 	.short	0x0003
        /*0042*/ 	.short	0x0014
        /*0044*/ 	.byte	0x00, 0xf0, 0x11, 0x00


	//----- nvinfo : EIATTR_KPARAM_INFO
	.align		4
.L_45:
        /*0048*/ 	.byte	0x04, 0x17
        /*004a*/ 	.short	(.L_47 - .L_46)
.L_46:
        /*004c*/ 	.word	0x00000000
        /*0050*/ 	.short	0x0002
        /*0052*/ 	.short	0x0010
        /*0054*/ 	.byte	0x00, 0xf0, 0x11, 0x00


	//----- nvinfo : EIATTR_KPARAM_INFO
	.align		4
.L_47:
        /*0058*/ 	.byte	0x04, 0x17
        /*005a*/ 	.short	(.L_49 - .L_48)
.L_48:
        /*005c*/ 	.word	0x00000000
        /*0060*/ 	.short	0x0001
        /*0062*/ 	.short	0x0008
        /*0064*/ 	.byte	0x00, 0xf5, 0x21, 0x00


	//----- nvinfo : EIATTR_KPARAM_INFO
	.align		4
.L_49:
        /*0068*/ 	.byte	0x04, 0x17
        /*006a*/ 	.short	(.L_51 - .L_50)
.L_50:
        /*006c*/ 	.word	0x00000000
        /*0070*/ 	.short	0x0000
        /*0072*/ 	.short	0x0000
        /*0074*/ 	.byte	0x00, 0xf5, 0x21, 0x00


	//----- nvinfo : EIATTR_SPARSE_MMA_MASK
	.align		4
.L_51:
        /*0078*/ 	.byte	0x03, 0x50
        /*007a*/ 	.short	0x0000


	//----- nvinfo : EIATTR_MAXREG_COUNT
	.align		4
        /*007c*/ 	.byte	0x03, 0x1b
        /*007e*/ 	.short	0x00ff


	//----- nvinfo : EIATTR_MERCURY_ISA_VERSION
	.align		4
        /*0080*/ 	.byte	0x03, 0x5f
        /*0082*/ 	.short	0x0101


	//----- nvinfo : EIATTR_VRC_CTA_INIT_COUNT
	.align		4
        /*0084*/ 	.byte	0x02, 0x4a
	.zero		1
	.zero		1


	//----- nvinfo : EIATTR_EXIT_INSTR_OFFSETS
	.align		4
        /*0088*/ 	.byte	0x04, 0x1c
        /*008a*/ 	.short	(.L_53 - .L_52)


	//   ....[0]....
.L_52:
        /*008c*/ 	.word	0x00000080


	//   ....[1]....
        /*0090*/ 	.word	0x000007d0


	//----- nvinfo : EIATTR_CRS_STACK_SIZE
	.align		4
.L_53:
        /*0094*/ 	.byte	0x04, 0x1e
        /*0096*/ 	.short	(.L_55 - .L_54)
.L_54:
        /*0098*/ 	.word	0x00000000


	//----- nvinfo : EIATTR_CBANK_PARAM_SIZE
	.align		4
.L_55:
        /*009c*/ 	.byte	0x03, 0x19
        /*009e*/ 	.short	0x0024


	//----- nvinfo : EIATTR_PARAM_CBANK
	.align		4
        /*00a0*/ 	.byte	0x04, 0x0a
        /*00a2*/ 	.short	(.L_57 - .L_56)
	.align		4
.L_56:
        /*00a4*/ 	.word	index@(.nv.constant0._Z18kremodeV3_kernel_4PKfPfiiiii)
        /*00a8*/ 	.short	0x0380
        /*00aa*/ 	.short	0x0024


	//----- nvinfo : EIATTR_SW_WAR
	.align		4
.L_57:
        /*00ac*/ 	.byte	0x04, 0x36
        /*00ae*/ 	.short	(.L_59 - .L_58)
.L_58:
        /*00b0*/ 	.word	0x00000008
.L_59:


//--------------------- .nv.callgraph             --------------------------
	.section	.nv.callgraph,"",@"SHT_CUDA_CALLGRAPH"
	.align	4
	.sectionentsize	8
	.align		4
        /*0000*/ 	.word	0x00000000
	.align		4
        /*0004*/ 	.word	0xffffffff
	.align		4
        /*0008*/ 	.word	0x00000000
	.align		4
        /*000c*/ 	.word	0xfffffffe
	.align		4
        /*0010*/ 	.word	0x00000000
	.align		4
        /*0014*/ 	.word	0xfffffffd
	.align		4
        /*0018*/ 	.word	0x00000000
	.align		4
        /*001c*/ 	.word	0xfffffffc


//--------------------- .text._Z20kremodeV3_kernel_4X4PKfPfiiiii --------------------------
	.section	.text._Z20kremodeV3_kernel_4X4PKfPfiiiii,"ax",@progbits
	.align	128
        .global         _Z20kremodeV3_kernel_4X4PKfPfiiiii
        .type           _Z20kremodeV3_kernel_4X4PKfPfiiiii,@function
        .size           _Z20kremodeV3_kernel_4X4PKfPfiiiii,(.L_x_4 - _Z20kremodeV3_kernel_4X4PKfPfiiiii)
        .other          _Z20kremodeV3_kernel_4X4PKfPfiiiii,@"STO_CUDA_ENTRY STV_DEFAULT"
_Z20kremodeV3_kernel_4X4PKfPfiiiii:
.text._Z20kremodeV3_kernel_4X4PKfPfiiiii:
[----:B------:R-:W-:Y:S01]  /*0000*/  LDC R1, c[0x0][0x37c] ;  /* 0x0000df00ff017b82 */ /* 0x000fe20000000800 */
[----:B------:R-:W0:Y:S01]  /*0010*/  S2R R0, SR_CTAID.X ;  /* 0x0000000000007919 */ /* 0x000e220000002500 */
[----:B------:R-:W0:Y:S01]  /*0020*/  LDCU UR6, c[0x0][0x360] ;  /* 0x00006c00ff0677ac */ /* 0x000e220008000800 */
[----:B------:R-:W0:Y:S01]  /*0030*/  S2R R3, SR_TID.X ;  /* 0x0000000000037919 */ /* 0x000e220000002100 */
[----:B------:R-:W1:Y:S01]  /*0040*/  LDCU UR4, c[0x0][0x3a0] ;  /* 0x00007400ff0477ac */ /* 0x000e620008000800 */
[----:B0-----:R-:W-:-:S05]  /*0050*/  IMAD R0, R0, UR6, R3 ;  /* 0x0000000600007c24 */ /* 0x001fca000f8e0203 */
[----:B------:R-:W-:-:S04]  /*0060*/  SHF.L.U32 R28, R0, 0x2, RZ ;  /* 0x00000002001c7819 */ /* 0x000fc800000006ff */
[----:B-1----:R-:W-:-:S13]  /*0070*/  ISETP.GE.AND P0, PT, R28, UR4, PT ;  /* 0x000000041c007c0c */ /* 0x002fda000bf06270 */
[----:B------:R-:W-:Y:S05]  /*0080*/  @P0 EXIT ;  /* 0x000000000000094d */ /* 0x000fea0003800000 */
[----:B------:R-:W0:Y:S01]  /*0090*/  LDCU UR11, c[0x0][0x398] ;  /* 0x00007300ff0b77ac */ /* 0x000e220008000800 */
[----:B------:R-:W1:Y:S01]  /*00a0*/  LDCU UR5, c[0x0][0x394] ;  /* 0x00007280ff0577ac */ /* 0x000e620008000800 */
[----:B------:R-:W2:Y:S01]  /*00b0*/  LDCU UR8, c[0x0][0x39c] ;  /* 0x00007380ff0877ac */ /* 0x000ea20008000800 */
[----:B------:R-:W3:Y:S01]  /*00c0*/  LDCU UR9, c[0x0][0x390] ;  /* 0x00007200ff0977ac */ /* 0x000ee20008000800 */
[----:B------:R-:W4:Y:S01]  /*00d0*/  LDCU UR7, c[0x0][0x370] ;  /* 0x00006e00ff0777ac */ /* 0x000f220008000800 */
[----:B0-----:R-:W-:Y:S01]  /*00e0*/  ISETP.NE.AND P0, PT, RZ, UR11, PT ;  /* 0x0000000bff007c0c */ /* 0x001fe2000bf05270 */
[----:B------:R-:W0:Y:S01]  /*00f0*/  LDCU.64 UR12, c[0x0][0x358] ;  /* 0x00006b00ff0c77ac */ /* 0x000e220008000a00 */
[----:B-1----:R-:W-:Y:S02]  /*0100*/  UIMAD UR10, UR11, UR5, URZ ;  /* 0x000000050b0a72a4 */ /* 0x002fe4000f8e02ff */
[----:B--2---:R-:W-:Y:S01]  /*0110*/  USHF.R.S32.HI UR4, URZ, 0x2, UR8 ;  /* 0x00000002ff047899 */ /* 0x004fe20008011408 */
[----:B------:R-:W1:Y:S03]  /*0120*/  LDCU UR14, c[0x0][0x398] ;  /* 0x00007300ff0e77ac */ /* 0x000e660008000800 */
[----:B------:R-:W-:-:S02]  /*0130*/  UIMAD UR4, UR10, UR4, URZ ;  /* 0x000000040a0472a4 */ /* 0x000fc4000f8e02ff */
[----:B---3--:R-:W-:Y:S01]  /*0140*/  UIMAD UR5, UR5, UR9, URZ ;  /* 0x00000009050572a4 */ /* 0x008fe2000f8e02ff */
[----:B------:R-:W2:Y:S03]  /*0150*/  LDCU UR15, c[0x0][0x39c] ;  /* 0x00007380ff0f77ac */ /* 0x000ea60008000800 */
[----:B------:R-:W-:Y:S01]  /*0160*/  IABS R0, UR4 ;  /* 0x0000000400007c13 */ /* 0x000fe20008000000 */
[----:B------:R-:W3:Y:S03]  /*0170*/  LDCU UR18, c[0x0][0x3a0] ;  /* 0x00007400ff1277ac */ /* 0x000ee60008000800 */
[----:B------:R-:W5:Y:S01]  /*0180*/  I2F.RP R4, R0 ;  /* 0x0000000000047306 */ /* 0x000f620000209400 */
[----:B------:R-:W0:Y:S01]  /*0190*/  LDCU.64 UR16, c[0x0][0x390] ;  /* 0x00007200ff1077ac */ /* 0x000e220008000a00 */
[----:B----4-:R-:W-:-:S02]  /*01a0*/  UIMAD UR6, UR6, UR7, URZ ;  /* 0x00000007060672a4 */ /* 0x010fc4000f8e02ff */
[----:B------:R-:W-:-:S04]  /*01b0*/  UIMAD UR5, UR5, UR8, URZ ;  /* 0x00000008050572a4 */ /* 0x000fc8000f8e02ff */
[----:B-----5:R-:W4:Y:S02]  /*01c0*/  MUFU.RCP R4, R4 ;  /* 0x0000000400047308 */ /* 0x020f240000001000 */
[----:B----4-:R-:W-:-:S06]  /*01d0*/  IADD3 R2, PT, PT, R4, 0xffffffe, RZ ;  /* 0x0ffffffe04027810 */ /* 0x010fcc0007ffe0ff */
[----:B------:R4:W5:Y:S02]  /*01e0*/  F2I.FTZ.U32.TRUNC.NTZ R3, R2 ;  /* 0x0000000200037305 */ /* 0x000964000021f000 */
[----:B----4-:R-:W-:Y:S02]  /*01f0*/  HFMA2 R2, -RZ, RZ, 0, 0 ;  /* 0x00000000ff027431 */ /* 0x010fe400000001ff */
[----:B-----5:R-:W-:-:S04]  /*0200*/  IMAD.MOV R5, RZ, RZ, -R3 ;  /* 0x000000ffff057224 */ /* 0x020fc800078e0a03 */
[----:B------:R-:W-:-:S04]  /*0210*/  IMAD R5, R5, R0, RZ ;  /* 0x0000000005057224 */ /* 0x000fc800078e02ff */
[----:B------:R-:W-:Y:S01]  /*0220*/  IMAD.HI.U32 R3, R3, R5, R2 ;  /* 0x0000000503037227 */ /* 0x000fe200078e0002 */
[----:B0123--:R-:W-:-:S07]  /*0230*/  LOP3.LUT R2, RZ, UR11, RZ, 0x33, !PT ;  /* 0x0000000bff027c12 */ /* 0x00ffce000f8e33ff */
.L_x_0:
[----:B------:R-:W-:Y:S01]  /*0240*/  IABS R4, UR4 ;  /* 0x0000000400047c13 */ /* 0x000fe20008000000 */
[----:B-1----:R-:W-:Y:S01]  /*0250*/  IMAD.U32 R17, RZ, RZ, UR5 ;  /* 0x00000005ff117e24 */ /* 0x002fe2000f8e00ff */
[----:B------:R-:W-:Y:S01]  /*0260*/  IABS R5, R28 ;  /* 0x0000001c00057213 */ /* 0x000fe20000000000 */
[----:B------:R-:W0:Y:S01]  /*0270*/  LDC.64 R26, c[0x0][0x388] ;  /* 0x0000e200ff1a7b82 */ /* 0x000e220000000a00 */
[----:B------:R-:W-:Y:S01]  /*0280*/  IABS R7, UR10 ;  /* 0x0000000a00077c13 */ /* 0x000fe20008000000 */
[----:B------:R-:W-:Y:S01]  /*0290*/  IMAD.MOV R6, RZ, RZ, -R4 ;  /* 0x000000ffff067224 */ /* 0x000fe200078e0a04 */
[----:B------:R-:W-:Y:S01]  /*02a0*/  IABS R10, UR10 ;  /* 0x0000000a000a7c13 */ /* 0x000fe20008000000 */
[----:B------:R-:W-:Y:S01]  /*02b0*/  IMAD.HI.U32 R22, R3, R5, RZ ;  /* 0x0000000503167227 */ /* 0x000fe200078e00ff */
[----:B------:R-:W-:-:S03]  /*02c0*/  MOV R4, R7 ;  /* 0x0000000700047202 */ /* 0x000fc60000000f00 */
[----:B------:R-:W-:Y:S01]  /*02d0*/  IMAD R5, R22, R6, R5 ;  /* 0x0000000616057224 */ /* 0x000fe200078e0205 */
[----:B------:R-:W1:Y:S01]  /*02e0*/  I2F.RP R8, R4 ;  /* 0x0000000400087306 */ /* 0x000e620000209400 */
[----:B------:R-:W-:Y:S01]  /*02f0*/  IABS R6, UR4 ;  /* 0x0000000400067c13 */ /* 0x000fe20008000000 */
[----:B------:R-:W-:Y:S02]  /*0300*/  IMAD.MOV R10, RZ, RZ, -R10 ;  /* 0x000000ffff0a7224 */ /* 0x000fe400078e0a0a */
[----:B------:R-:W-:-:S04]  /*0310*/  ISETP.GT.U32.AND P3, PT, R0, R5, PT ;  /* 0x000000050000720c */ /* 0x000fc80003f64070 */
[----:B-1----:R-:W1:Y:S09]  /*0320*/  MUFU.RCP R8, R8 ;  /* 0x0000000800087308 */ /* 0x002e720000001000 */
[----:B------:R-:W-:Y:S02]  /*0330*/  @!P3 IMAD.IADD R5, R5, 0x1, -R6 ;  /* 0x000000010505b824 */ /* 0x000fe400078e0a06 */
[----:B------:R-:W-:Y:S01]  /*0340*/  @!P3 VIADD R22, R22, 0x1 ;  /* 0x000000011616b836 */ /* 0x000fe20000000000 */
[----:B------:R-:W-:-:S02]  /*0350*/  ISETP.NE.AND P3, PT, RZ, UR4, PT ;  /* 0x00000004ff007c0c */ /* 0x000fc4000bf65270 */
[----:B------:R-:W-:Y:S02]  /*0360*/  ISETP.GE.U32.AND P1, PT, R5, R0, PT ;  /* 0x000000000500720c */ /* 0x000fe40003f26070 */
[----:B------:R-:W-:-:S04]  /*0370*/  LOP3.LUT R5, R28, UR4, RZ, 0x3c, !PT ;  /* 0x000000041c057c12 */ /* 0x000fc8000f8e3cff */
[----:B------:R-:W-:Y:S02]  /*0380*/  ISETP.GE.AND P2, PT, R5, RZ, PT ;  /* 0x000000ff0500720c */ /* 0x000fe40003f46270 */
[----:B-1----:R-:W-:-:S05]  /*0390*/  IADD3 R6, PT, PT, R8, 0xffffffe, RZ ;  /* 0x0ffffffe08067810 */ /* 0x002fca0007ffe0ff */
[----:B------:R-:W-:Y:S01]  /*03a0*/  @P1 IADD3 R22, PT, PT, R22, 0x1, RZ ;  /* 0x0000000116161810 */ /* 0x000fe20007ffe0ff */
[----:B------:R1:W2:Y:S05]  /*03b0*/  F2I.FTZ.U32.TRUNC.NTZ R7, R6 ;  /* 0x0000000600077305 */ /* 0x0002aa000021f000 */
[----:B------:R-:W-:Y:S01]  /*03c0*/  @!P2 IMAD.MOV R22, RZ, RZ, -R22 ;  /* 0x000000ffff16a224 */ /* 0x000fe200078e0a16 */
[----:B------:R-:W-:Y:S02]  /*03d0*/  @!P3 LOP3.LUT R22, RZ, UR4, RZ, 0x33, !PT ;  /* 0x00000004ff16bc12 */ /* 0x000fe4000f8e33ff */
[----:B-1----:R-:W-:-:S03]  /*03e0*/  MOV R6, RZ ;  /* 0x000000ff00067202 */ /* 0x002fc60000000f00 */
[----:B------:R-:W-:Y:S01]  /*03f0*/  IMAD.MOV R5, RZ, RZ, -R22 ;  /* 0x000000ffff057224 */ /* 0x000fe200078e0a16 */
[----:B--2---:R-:W-:-:S03]  /*0400*/  IADD3 R9, PT, PT, RZ, -R7, RZ ;  /* 0x80000007ff097210 */ /* 0x004fc60007ffe0ff */
[----:B------:R-:W-:Y:S02]  /*0410*/  IMAD R8, R5, UR4, R28 ;  /* 0x0000000405087c24 */ /* 0x000fe4000f8e021c */
[----:B------:R-:W-:-:S03]  /*0420*/  IMAD R5, R9, R4, RZ ;  /* 0x0000000409057224 */ /* 0x000fc600078e02ff */
[----:B------:R-:W-:Y:S01]  /*0430*/  IABS R9, R8 ;  /* 0x0000000800097213 */ /* 0x000fe20000000000 */
[----:B------:R-:W-:-:S03]  /*0440*/  IMAD.HI.U32 R6, R7, R5, R6 ;  /* 0x0000000507067227 */ /* 0x000fc600078e0006 */
[----:B------:R-:W-:Y:S02]  /*0450*/  MOV R7, R9 ;  /* 0x0000000900077202 */ /* 0x000fe40000000f00 */
[----:B------:R-:W-:-:S03]  /*0460*/  IABS R5, UR14 ;  /* 0x0000000e00057c13 */ /* 0x000fc60008000000 */
[----:B------:R-:W-:Y:S01]  /*0470*/  IMAD.HI.U32 R6, R6, R7, RZ ;  /* 0x0000000706067227 */ /* 0x000fe200078e00ff */
[----:B------:R-:W1:Y:S03]  /*0480*/  I2F.RP R9, R5 ;  /* 0x0000000500097306 */ /* 0x000e660000209400 */
[----:B------:R-:W-:-:S05]  /*0490*/  IMAD R7, R6, R10, R7 ;  /* 0x0000000a06077224 */ /* 0x000fca00078e0207 */
[----:B------:R-:W-:Y:S01]  /*04a0*/  ISETP.GT.U32.AND P3, PT, R4, R7, PT ;  /* 0x000000070400720c */ /* 0x000fe20003f64070 */
[----:B-1----:R-:W1:-:S12]  /*04b0*/  MUFU.RCP R9, R9 ;  /* 0x0000000900097308 */ /* 0x002e580000001000 */
[----:B------:R-:W-:Y:S02]  /*04c0*/  @!P3 IMAD.IADD R7, R7, 0x1, -R4 ;  /* 0x000000010707b824 */ /* 0x000fe400078e0a04 */
[----:B------:R-:W-:Y:S01]  /*04d0*/  @!P3 VIADD R6, R6, 0x1 ;  /* 0x000000010606b836 */ /* 0x000fe20000000000 */
[----:B------:R-:W-:Y:S02]  /*04e0*/  ISETP.NE.AND P3, PT, RZ, UR10, PT ;  /* 0x0000000aff007c0c */ /* 0x000fe4000bf65270 */
[----:B------:R-:W-:Y:S02]  /*04f0*/  ISETP.GE.U32.AND P1, PT, R7, R4, PT ;  /* 0x000000040700720c */ /* 0x000fe40003f26070 */
[----:B------:R-:W-:Y:S02]  /*0500*/  LOP3.LUT R4, R8, UR10, RZ, 0x3c, !PT ;  /* 0x0000000a08047c12 */ /* 0x000fe4000f8e3cff */
[----:B-1----:R-:W-:Y:S02]  /*0510*/  IADD3 R7, PT, PT, R9, 0xffffffe, RZ ;  /* 0x0ffffffe09077810 */ /* 0x002fe40007ffe0ff */
[----:B------:R-:W-:-:S04]  /*0520*/  ISETP.GE.AND P2, PT, R4, RZ, PT ;  /* 0x000000ff0400720c */ /* 0x000fc80003f46270 */
[----:B------:R-:W1:Y:S03]  /*0530*/  F2I.FTZ.U32.TRUNC.NTZ R7, R7 ;  /* 0x0000000700077305 */ /* 0x000e66000021f000 */
[----:B------:R-:W-:-:S05]  /*0540*/  @P1 IADD3 R6, PT, PT, R6, 0x1, RZ ;  /* 0x0000000106061810 */ /* 0x000fca0007ffe0ff */
[----:B------:R-:W-:Y:S02]  /*0550*/  IMAD.MOV.U32 R23, RZ, RZ, R6 ;  /* 0x000000ffff177224 */ /* 0x000fe400078e0006 */
[----:B------:R-:W-:-:S03]  /*0560*/  IMAD.MOV.U32 R6, RZ, RZ, RZ ;  /* 0x000000ffff067224 */ /* 0x000fc600078e00ff */
[----:B------:R-:W-:Y:S02]  /*0570*/  @!P2 IADD3 R23, PT, PT, -R23, RZ, RZ ;  /* 0x000000ff1717a210 */ /* 0x000fe40007ffe1ff */
[----:B------:R-:W-:Y:S01]  /*0580*/  @!P3 LOP3.LUT R23, RZ, UR10, RZ, 0x33, !PT ;  /* 0x0000000aff17bc12 */ /* 0x000fe2000f8e33ff */
[----:B-1----:R-:W-:-:S03]  /*0590*/  IMAD.MOV R4, RZ, RZ, -R7 ;  /* 0x000000ffff047224 */ /* 0x002fc600078e0a07 */
[C---:B------:R-:W-:Y:S02]  /*05a0*/  IADD3 R9, PT, PT, -R23.reuse, RZ, RZ ;  /* 0x000000ff17097210 */ /* 0x040fe40007ffe1ff */
[----:B------:R-:W-:-:S03]  /*05b0*/  SHF.L.U32 R23, R23, 0x2, RZ ;  /* 0x0000000217177819 */ /* 0x000fc600000006ff */
[----:B------:R-:W-:Y:S02]  /*05c0*/  IMAD R8, R9, UR10, R8 ;  /* 0x0000000a09087c24 */ /* 0x000fe4000f8e0208 */
[----:B------:R-:W-:-:S03]  /*05d0*/  IMAD R9, R4, R5, RZ ;  /* 0x0000000504097224 */ /* 0x000fc600078e02ff */
[----:B------:R-:W-:Y:S01]  /*05e0*/  IABS R4, R8 ;  /* 0x0000000800047213 */ /* 0x000fe20000000000 */
[----:B------:R-:W-:-:S04]  /*05f0*/  IMAD.HI.U32 R6, R7, R9, R6 ;  /* 0x0000000907067227 */ /* 0x000fc800078e0006 */
[----:B------:R-:W-:Y:S02]  /*0600*/  IMAD.U32 R9, RZ, RZ, UR5 ;  /* 0x00000005ff097e24 */ /* 0x000fe4000f8e00ff */
[----:B------:R-:W-:-:S05]  /*0610*/  IMAD.HI.U32 R6, R6, R4, RZ ;  /* 0x0000000406067227 */ /* 0x000fca00078e00ff */
[----:B------:R-:W-:-:S05]  /*0620*/  IADD3 R7, PT, PT, -R6, RZ, RZ ;  /* 0x000000ff06077210 */ /* 0x000fca0007ffe1ff */
[----:B------:R-:W-:-:S05]  /*0630*/  IMAD R4, R5, R7, R4 ;  /* 0x0000000705047224 */ /* 0x000fca00078e0204 */
[----:B------:R-:W-:-:S13]  /*0640*/  ISETP.GT.U32.AND P2, PT, R5, R4, PT ;  /* 0x000000040500720c */ /* 0x000fda0003f44070 */
[----:B------:R-:W-:Y:S01]  /*0650*/  @!P2 IMAD.IADD R4, R4, 0x1, -R5 ;  /* 0x000000010404a824 */ /* 0x000fe200078e0a05 */
[----:B------:R-:W-:-:S04]  /*0660*/  @!P2 IADD3 R6, PT, PT, R6, 0x1, RZ ;  /* 0x000000010606a810 */ /* 0x000fc80007ffe0ff */
[----:B------:R-:W-:Y:S02]  /*0670*/  ISETP.GE.U32.AND P1, PT, R4, R5, PT ;  /* 0x000000050400720c */ /* 0x000fe40003f26070 */
[----:B------:R-:W-:-:S04]  /*0680*/  LOP3.LUT R4, R8, UR14, RZ, 0x3c, !PT ;  /* 0x0000000e08047c12 */ /* 0x000fc8000f8e3cff */
[----:B------:R-:W-:Y:S02]  /*0690*/  ISETP.GE.AND P3, PT, R4, RZ, PT ;  /* 0x000000ff0400720c */ /* 0x000fe40003f66270 */
[----:B------:R-:W1:Y:S05]  /*06a0*/  LDC.64 R4, c[0x0][0x380] ;  /* 0x0000e000ff047b82 */ /* 0x000e6a0000000a00 */
[----:B------:R-:W-:-:S06]  /*06b0*/  @P1 VIADD R6, R6, 0x1 ;  /* 0x0000000106061836 */ /* 0x000fcc0000000000 */
[----:B------:R-:W-:-:S04]  /*06c0*/  @!P3 IADD3 R6, PT, PT, -R6, RZ, RZ ;  /* 0x000000ff0606b210 */ /* 0x000fc80007ffe1ff */
[----:B------:R-:W-:-:S05]  /*06d0*/  SEL R20, R2, R6, !P0 ;  /* 0x0000000602147207 */ /* 0x000fca0004000000 */
[----:B------:R-:W-:-:S04]  /*06e0*/  IMAD.MOV R21, RZ, RZ, -R20 ;  /* 0x000000ffff157224 */ /* 0x000fc800078e0a14 */
[----:B------:R-:W-:-:S04]  /*06f0*/  IMAD R21, R21, UR14, R8 ;  /* 0x0000000e15157c24 */ /* 0x000fc8000f8e0208 */
[----:B------:R-:W-:-:S04]  /*0700*/  IMAD R7, R21, UR16, R22 ;  /* 0x0000001015077c24 */ /* 0x000fc8000f8e0216 */
[----:B------:R-:W-:-:S04]  /*0710*/  IMAD R6, R7, UR17, R20 ;  /* 0x0000001107067c24 */ /* 0x000fc8000f8e0214 */
[----:B------:R-:W-:-:S04]  /*0720*/  IMAD R13, R6, UR15, R23 ;  /* 0x0000000f060d7c24 */ /* 0x000fc8000f8e0217 */
[----:B-1----:R-:W-:Y:S01]  /*0730*/  IMAD.WIDE R12, R13, 0x4, R4 ;  /* 0x000000040d0c7825 */ /* 0x002fe200078e0204 */
[----:B------:R-:W-:-:S03]  /*0740*/  MOV R5, UR5 ;  /* 0x0000000500057c02 */ /* 0x000fc60008000f00 */
[----:B------:R-:W-:Y:S02]  /*0750*/  IMAD.WIDE R16, R17, 0x4, R12 ;  /* 0x0000000411107825 */ /* 0x000fe400078e020c */
[----:B------:R-:W2:Y:S02]  /*0760*/  LDG.E.128.CONSTANT R12, desc[UR12][R12.64] ;  /* 0x0000000c0c0c7981 */ /* 0x000ea4000c1e9d00 */
[----:B------:R-:W-:Y:S02]  /*0770*/  IMAD.WIDE R4, R5, 0x4, R16 ;  /* 0x0000000405047825 */ /* 0x000fe400078e0210 */
[----:B------:R-:W3:Y:S02]  /*0780*/  LDG.E.128.CONSTANT R16, desc[UR12][R16.64] ;  /* 0x0000000c10107981 */ /* 0x000ee4000c1e9d00 */
[----:B------:R-:W-:Y:S02]  /*0790*/  IMAD.WIDE R8, R9, 0x4, R4 ;  /* 0x0000000409087825 */ /* 0x000fe400078e0204 */
[----:B------:R-:W4:Y:S04]  /*07a0*/  LDG.E.128.CONSTANT R4, desc[UR12][R4.64] ;  /* 0x0000000c04047981 */ /* 0x000f28000c1e9d00 */
[----:B------:R-:W5:Y:S01]  /*07b0*/  LDG.E.128.CONSTANT R8, desc[UR12][R8.64] ;  /* 0x0000000c08087981 */ /* 0x000f62000c1e9d00 */
[----:B------:R-:W-:-:S04]  /*07c0*/  IMAD R23, R22, UR15, R23 ;  /* 0x0000000f16177c24 */ /* 0x000fc8000f8e0217 */
[----:B------:R-:W-:-:S04]  /*07d0*/  IMAD R20, R23, UR17, R20 ;  /* 0x0000001117147c24 */ /* 0x000fc8000f8e0214 */
[----:B------:R-:W-:Y:S01]  /*07e0*/  IMAD R21, R20, UR14, R21 ;  /* 0x0000000e14157c24 */ /* 0x000fe2000f8e0215 */
[----:B------:R-:W-:-:S03]  /*07f0*/  MOV R31, UR10 ;  /* 0x0000000a001f7c02 */ /* 0x000fc60008000f00 */
[----:B0-----:R-:W-:-:S04]  /*0800*/  IMAD.WIDE R26, R21, 0x4, R26 ;  /* 0x00000004151a7825 */ /* 0x001fc800078e021a */
[----:B------:R-:W-:Y:S02]  /*0810*/  IMAD.U32 R35, RZ, RZ, UR10 ;  /* 0x0000000aff237e24 */ /* 0x000fe4000f8e00ff */
[----:B------:R-:W-:Y:S01]  /*0820*/  IMAD.WIDE R30, R31, 0x4, R26 ;  /* 0x000000041f1e7825 */ /* 0x000fe200078e021a */
[----:B------:R-:W-:-:S03]  /*0830*/  MOV R33, UR10 ;  /* 0x0000000a00217c02 */ /* 0x000fc60008000f00 */
[----:B------:R-:W-:-:S04]  /*0840*/  IMAD.WIDE R34, R35, 0x4, R30 ;  /* 0x0000000423227825 */ /* 0x000fc800078e021e */
[----:B------:R-:W-:-:S04]  /*0850*/  IMAD.WIDE R32, R33, 0x4, R34 ;  /* 0x0000000421207825 */ /* 0x000fc800078e0222 */
[----:B--2---:R-:W-:Y:S01]  /*0860*/  IMAD.MOV.U32 R20, RZ, RZ, R12 ;  /* 0x000000ffff147224 */ /* 0x004fe200078e000c */
[----:B------:R-:W-:Y:S01]  /*0870*/  MOV R12, R14 ;  /* 0x0000000e000c7202 */ /* 0x000fe20000000f00 */
[----:B------:R-:W-:Y:S01]  /*0880*/  IMAD.MOV.U32 R24, RZ, RZ, R15 ;  /* 0x000000ffff187224 */ /* 0x000fe200078e000f */
[----:B---3--:R-:W-:Y:S01]  /*0890*/  MOV R21, R16 ;  /* 0x0000001000157202 */ /* 0x008fe20000000f00 */
[----:B------:R-:W-:Y:S01]  /*08a0*/  IMAD.MOV.U32 R16, RZ, RZ, R13 ;  /* 0x000000ffff107224 */ /* 0x000fe200078e000d */
[----:B------:R-:W-:Y:S01]  /*08b0*/  MOV R13, R18 ;  /* 0x00000012000d7202 */ /* 0x000fe20000000f00 */
[----:B------:R-:W-:Y:S02]  /*08c0*/  IMAD.MOV.U32 R25, RZ, RZ, R19 ;  /* 0x000000ffff197224 */ /* 0x000fe400078e0013 */
[----:B----4-:R-:W-:Y:S01]  /*08d0*/  IMAD.MOV.U32 R22, RZ, RZ, R4 ;  /* 0x000000ffff167224 */ /* 0x010fe200078e0004 */
[----:B-----5:R-:W-:Y:S01]  /*08e0*/  MOV R23, R8 ;  /* 0x0000000800177202 */ /* 0x020fe20000000f00 */
[----:B------:R-:W-:Y:S01]  /*08f0*/  IMAD.MOV.U32 R19, RZ, RZ, R9 ;  /* 0x000000ffff137224 */ /* 0x000fe200078e0009 */
[----:B------:R-:W-:Y:S01]  /*0900*/  MOV R18, R5 ;  /* 0x0000000500127202 */ /* 0x000fe20000000f00 */
[----:B------:R-:W-:Y:S01]  /*0910*/  IMAD.MOV.U32 R14, RZ, RZ, R6 ;  /* 0x000000ffff0e7224 */ /* 0x000fe200078e0006 */
[----:B------:R-:W-:Y:S01]  /*0920*/  MOV R15, R10 ;  /* 0x0000000a000f7202 */ /* 0x000fe20000000f00 */
[----:B------:R0:W-:Y:S01]  /*0930*/  STG.E.128 desc[UR12][R26.64], R20 ;  /* 0x000000141a007986 */ /* 0x0001e2000c101d0c */
[----:B------:R-:W-:-:S03]  /*0940*/  MOV R5, UR6 ;  /* 0x0000000600057c02 */ /* 0x000fc60008000f00 */
[----:B------:R1:W-:Y:S02]  /*0950*/  STG.E.128 desc[UR12][R30.64], R16 ;  /* 0x000000101e007986 */ /* 0x0003e4000c101d0c */
[----:B------:R-:W-:Y:S02]  /*0960*/  IMAD R28, R5, 0x4, R28 ;  /* 0x00000004051c7824 */ /* 0x000fe400078e021c */
[----:B------:R1:W-:Y:S01]  /*0970*/  STG.E.128 desc[UR12][R34.64], R12 ;  /* 0x0000000c22007986 */ /* 0x0003e2000c101d0c */
[----:B0-----:R-:W-:Y:S01]  /*0980*/  MOV R26, R7 ;  /* 0x00000007001a7202 */ /* 0x001fe20000000f00 */
[----:B------:R-:W-:-:S05]  /*0990*/  IMAD.MOV.U32 R27, RZ, RZ, R11 ;  /* 0x000000ffff1b7224 */ /* 0x000fca00078e000b */
[----:B------:R1:W-:Y:S01]  /*09a0*/  STG.E.128 desc[UR12][R32.64], R24 ;  /* 0x0000001820007986 */ /* 0x0003e2000c101d0c */
[----:B------:R-:W-:-:S13]  /*09b0*/  ISETP.GE.AND P1, PT, R28, UR18, PT ;  /* 0x000000121c007c0c */ /* 0x000fda000bf26270 */
[----:B------:R-:W-:Y:S05]  /*09c0*/  @!P1 BRA `(.L_x_0) ;  /* 0xfffffff8001c9947 */ /* 0x000fea000383ffff */
[----:B------:R-:W-:Y:S05]  /*09d0*/  EXIT ;  /* 0x000000000000794d */ /* 0x000fea0003800000 */
.L_x_1:
[----:B------:R-:W-:-:S00]  /*09e0*/  BRA `(.L_x_1) ;  /* 0xfffffffc00fc7947 */ /* 0x000fc0000383ffff */
[----:B------:R-:W-:-:S00]  /*09f0*/  NOP ;  /* 0x0000000000007918 */ /* 0x000fc00000000000 */
        /* <DEDUP_REMOVED lines=8> */
.L_x_4:


//--------------------- .text._Z18kremodeV3_kernel_4PKfPfiiiii --------------------------
	.section	.text._Z18kremodeV3_kernel_4PKfPfiiiii,"ax",@progbits
	.align	128
        .global         _Z18kremodeV3_kernel_4PKfPfiiiii
        .type           _Z18kremodeV3_kernel_4PKfPfiiiii,@function
        .size           _Z18kremodeV3_kernel_4PKfPfiiiii,(.L_x_5 - _Z18kremodeV3_kernel_4PKfPfiiiii)
        .other          _Z18kremodeV3_kernel_4PKfPfiiiii,@"STO_CUDA_ENTRY STV_DEFAULT"
_Z18kremodeV3_kernel_4PKfPfiiiii:
.text._Z18kremodeV3_kernel_4PKfPfiiiii:
        /* <DEDUP_REMOVED lines=9> */
[----:B------:R-:W0:Y:S01]  /*0090*/  LDC R23, c[0x0][0x394] ;  /* 0x0000e500ff177b82 */ /* 0x000e220000000800 */
[----:B------:R-:W1:Y:S01]  /*00a0*/  LDCU UR5, c[0x0][0x398] ;  /* 0x00007300ff0577ac */ /* 0x000e620008000800 */
[----:B------:R-:W2:Y:S06]  /*00b0*/  LDCU UR8, c[0x0][0x39c] ;  /* 0x00007380ff0877ac */ /* 0x000eac0008000800 */
[----:B------:R-:W3:Y:S01]  /*00c0*/  LDC R22, c[0x0][0x370] ;  /* 0x0000dc00ff167b82 */ /* 0x000ee20000000800 */
[----:B------:R-:W4:Y:S01]  /*00d0*/  LDCU UR9, c[0x0][0x390] ;  /* 0x00007200ff0977ac */ /* 0x000f220008000800 */
[----:B------:R-:W0:Y:S06]  /*00e0*/  LDCU.64 UR6, c[0x0][0x358] ;  /* 0x00006b00ff0677ac */ /* 0x000e2c0008000a00 */
[----:B------:R-:W3:Y:S01]  /*00f0*/  LDC R20, c[0x0][0x398] ;  /* 0x0000e600ff147b82 */ /* 0x000ee20000000800 */
[----:B------:R-:W0:Y:S01]  /*0100*/  LDCU UR12, c[0x0][0x39c] ;  /* 0x00007380ff0c77ac */ /* 0x000e220008000800 */
[----:B-1----:R-:W-:-:S02]  /*0110*/  ISETP.NE.AND P0, PT, RZ, UR5, PT ;  /* 0x00000005ff007c0c */ /* 0x002fc4000bf05270 */
[----:B------:R-:W-:Y:S01]  /*0120*/  LOP3.LUT R24, RZ, UR5, RZ, 0x33, !PT ;  /* 0x00000005ff187c12 */ /* 0x000fe2000f8e33ff */
[----:B------:R-:W1:Y:S01]  /*0130*/  LDCU UR13, c[0x0][0x3a0] ;  /* 0x00007400ff0d77ac */ /* 0x000e620008000800 */
[C---:B0-----:R-:W-:Y:S02]  /*0140*/  IMAD R0, R23.reuse, UR5, RZ ;  /* 0x0000000517007c24 */ /* 0x041fe4000f8e02ff */
[----:B------:R-:W0:Y:S01]  /*0150*/  LDC.64 R8, c[0x0][0x380] ;  /* 0x0000e000ff087b82 */ /* 0x000e220000000a00 */
[----:B------:R-:W0:Y:S01]  /*0160*/  LDCU.64 UR10, c[0x0][0x390] ;  /* 0x00007200ff0a77ac */ /* 0x000e220008000a00 */
[----:B----4-:R-:W-:Y:S02]  /*0170*/  IMAD R23, R23, UR9, RZ ;  /* 0x0000000917177c24 */ /* 0x010fe4000f8e02ff */
[----:B--2---:R-:W-:Y:S02]  /*0180*/  IMAD R18, R0, UR8, RZ ;  /* 0x0000000800127c24 */ /* 0x004fe4000f8e02ff */
[----:B------:R-:W-:-:S02]  /*0190*/  IMAD R23, R23, UR8, RZ ;  /* 0x0000000817177c24 */ /* 0x000fc4000f8e02ff */
[----:B------:R-:W2:Y:S01]  /*01a0*/  LDC.64 R2, c[0x0][0x388] ;  /* 0x0000e200ff027b82 */ /* 0x000ea20000000a00 */
[----:B------:R-:W-:Y:S01]  /*01b0*/  IABS R19, R18 ;  /* 0x0000001200137213 */ /* 0x000fe20000000000 */
[----:B---3--:R-:W-:-:S03]  /*01c0*/  IMAD R22, R22, UR4, RZ ;  /* 0x0000000416167c24 */ /* 0x008fc6000f8e02ff */
[----:B------:R-:W3:Y:S08]  /*01d0*/  I2F.RP R6, R19 ;  /* 0x0000001300067306 */ /* 0x000ef00000209400 */
[----:B---3--:R-:W3:Y:S02]  /*01e0*/  MUFU.RCP R6, R6 ;  /* 0x0000000600067308 */ /* 0x008ee40000001000 */
[----:B---3--:R-:W-:-:S06]  /*01f0*/  VIADD R4, R6, 0xffffffe ;  /* 0x0ffffffe06047836 */ /* 0x008fcc0000000000 */
[----:B------:R3:W4:Y:S02]  /*0200*/  F2I.FTZ.U32.TRUNC.NTZ R5, R4 ;  /* 0x0000000400057305 */ /* 0x000724000021f000 */
[----:B---3--:R-:W-:Y:S01]  /*0210*/  IMAD.MOV.U32 R4, RZ, RZ, RZ ;  /* 0x000000ffff047224 */ /* 0x008fe200078e00ff */
[----:B----4-:R-:W-:-:S05]  /*0220*/  IADD3 R6, PT, PT, RZ, -R5, RZ ;  /* 0x80000005ff067210 */ /* 0x010fca0007ffe0ff */
[----:B------:R-:W-:-:S04]  /*0230*/  IMAD R21, R6, R19, RZ ;  /* 0x0000001306157224 */ /* 0x000fc800078e02ff */
[----:B012---:R-:W-:-:S07]  /*0240*/  IMAD.HI.U32 R21, R5, R21, R4 ;  /* 0x0000001505157227 */ /* 0x007fce00078e0004 */
.L_x_2:
[----:B0-----:R-:W-:Y:S02]  /*0250*/  IABS R5, R18 ;  /* 0x0000001200057213 */ /* 0x001fe40000000000 */
[----:B------:R-:W-:Y:S02]  /*0260*/  IABS R4, R25 ;  /* 0x0000001900047213 */ /* 0x000fe40000000000 */
[----:B------:R-:W-:Y:S02]  /*0270*/  IABS R6, R0 ;  /* 0x0000000000067213 */ /* 0x000fe40000000000 */
[----:B------:R-:W-:Y:S01]  /*0280*/  IADD3 R5, PT, PT, RZ, -R5, RZ ;  /* 0x80000005ff057210 */ /* 0x000fe20007ffe0ff */
[----:B------:R-:W-:Y:S01]  /*0290*/  IMAD.HI.U32 R26, R21, R4, RZ ;  /* 0x00000004151a7227 */ /* 0x000fe200078e00ff */
[----:B------:R-:W0:Y:S01]  /*02a0*/  I2F.RP R7, R6 ;  /* 0x0000000600077306 */ /* 0x000e220000209400 */
[----:B------:R-:W-:Y:S02]  /*02b0*/  IABS R12, R0 ;  /* 0x00000000000c7213 */ /* 0x000fe40000000000 */
[----:B------:R-:W-:Y:S01]  /*02c0*/  IMAD R4, R26, R5, R4 ;  /* 0x000000051a047224 */ /* 0x000fe200078e0204 */
[----:B------:R-:W-:-:S02]  /*02d0*/  IABS R5, R18 ;  /* 0x0000001200057213 */ /* 0x000fc40000000000 */
[----:B------:R-:W-:Y:S02]  /*02e0*/  IMAD.MOV R12, RZ, RZ, -R12 ;  /* 0x000000ffff0c7224 */ /* 0x000fe400078e0a0c */
[----:B------:R-:W-:Y:S01]  /*02f0*/  ISETP.GT.U32.AND P3, PT, R19, R4, PT ;  /* 0x000000041300720c */ /* 0x000fe20003f64070 */
[----:B0-----:R-:W0:-:S12]  /*0300*/  MUFU.RCP R7, R7 ;  /* 0x0000000700077308 */ /* 0x001e180000001000 */
[----:B------:R-:W-:Y:S02]  /*0310*/  @!P3 IMAD.IADD R4, R4, 0x1, -R5 ;  /* 0x000000010404b824 */ /* 0x000fe400078e0a05 */
[----:B------:R-:W-:Y:S01]  /*0320*/  @!P3 VIADD R26, R26, 0x1 ;  /* 0x000000011a1ab836 */ /* 0x000fe20000000000 */
[----:B------:R-:W-:Y:S02]  /*0330*/  ISETP.NE.AND P3, PT, R18, RZ, PT ;  /* 0x000000ff1200720c */ /* 0x000fe40003f65270 */
[----:B------:R-:W-:Y:S02]  /*0340*/  ISETP.GE.U32.AND P1, PT, R4, R19, PT ;  /* 0x000000130400720c */ /* 0x000fe40003f26070 */
[----:B------:R-:W-:-:S04]  /*0350*/  LOP3.LUT R4, R25, R18, RZ, 0x3c, !PT ;  /* 0x0000001219047212 */ /* 0x000fc800078e3cff */
[----:B------:R-:W-:Y:S02]  /*0360*/  ISETP.GE.AND P2, PT, R4, RZ, PT ;  /* 0x000000ff0400720c */ /* 0x000fe40003f46270 */
[----:B0-----:R-:W-:-:S04]  /*0370*/  IADD3 R4, PT, PT, R7, 0xffffffe, RZ ;  /* 0x0ffffffe07047810 */ /* 0x001fc80007ffe0ff */
[----:B------:R0:W1:Y:S01]  /*0380*/  F2I.FTZ.U32.TRUNC.NTZ R5, R4 ;  /* 0x0000000400057305 */ /* 0x000062000021f000 */
[----:B------:R-:W-:-:S06]  /*0390*/  @P1 IADD3 R26, PT, PT, R26, 0x1, RZ ;  /* 0x000000011a1a1810 */ /* 0x000fcc0007ffe0ff */
[----:B------:R-:W-:Y:S01]  /*03a0*/  @!P2 IMAD.MOV R26, RZ, RZ, -R26 ;  /* 0x000000ffff1aa224 */ /* 0x000fe200078e0a1a */
[----:B------:R-:W-:Y:S01]  /*03b0*/  @!P3 LOP3.LUT R26, RZ, R18, RZ, 0x33, !PT ;  /* 0x00000012ff1ab212 */ /* 0x000fe200078e33ff */
[----:B0-----:R-:W-:-:S04]  /*03c0*/  HFMA2 R4, -RZ, RZ, 0, 0 ;  /* 0x00000000ff047431 */ /* 0x001fc800000001ff */
[----:B------:R-:W-:Y:S01]  /*03d0*/  IMAD.MOV R11, RZ, RZ, -R26 ;  /* 0x000000ffff0b7224 */ /* 0x000fe200078e0a1a */
[----:B-1----:R-:W-:-:S03]  /*03e0*/  IADD3 R7, PT, PT, RZ, -R5, RZ ;  /* 0x80000005ff077210 */ /* 0x002fc60007ffe0ff */
[----:B------:R-:W-:Y:S02]  /*03f0*/  IMAD R11, R18, R11, R25 ;  /* 0x0000000b120b7224 */ /* 0x000fe400078e0219 */
[----:B------:R-:W-:-:S03]  /*0400*/  IMAD R7, R7, R6, RZ ;  /* 0x0000000607077224 */ /* 0x000fc600078e02ff */
[----:B------:R-:W-:Y:S01]  /*0410*/  IABS R10, R11 ;  /* 0x0000000b000a7213 */ /* 0x000fe20000000000 */
[----:B------:R-:W-:Y:S01]  /*0420*/  IMAD.HI.U32 R4, R5, R7, R4 ;  /* 0x0000000705047227 */ /* 0x000fe200078e0004 */
[----:B------:R-:W-:Y:S02]  /*0430*/  IABS R7, R20 ;  /* 0x0000001400077213 */ /* 0x000fe40000000000 */
[----:B------:R-:W-:Y:S02]  /*0440*/  MOV R5, R10 ;  /* 0x0000000a00057202 */ /* 0x000fe40000000f00 */
[----:B------:R-:W0:Y:S03]  /*0450*/  I2F.RP R10, R7 ;  /* 0x00000007000a7306 */ /* 0x000e260000209400 */
[----:B------:R-:W-:Y:S01]  /*0460*/  IMAD.HI.U32 R27, R4, R5, RZ ;  /* 0x00000005041b7227 */ /* 0x000fe200078e00ff */
[----:B------:R-:W-:-:S03]  /*0470*/  LOP3.LUT R4, R11, R0, RZ, 0x3c, !PT ;  /* 0x000000000b047212 */ /* 0x000fc600078e3cff */
[----:B------:R-:W-:Y:S01]  /*0480*/  IMAD R5, R27, R12, R5 ;  /* 0x0000000c1b057224 */ /* 0x000fe200078e0205 */
[----:B------:R-:W-:-:S04]  /*0490*/  ISETP.GE.AND P2, PT, R4, RZ, PT ;  /* 0x000000ff0400720c */ /* 0x000fc80003f46270 */
[----:B------:R-:W-:Y:S01]  /*04a0*/  ISETP.GT.U32.AND P3, PT, R6, R5, PT ;  /* 0x000000050600720c */ /* 0x000fe20003f64070 */
[----:B0-----:R-:W0:-:S12]  /*04b0*/  MUFU.RCP R10, R10 ;  /* 0x0000000a000a7308 */ /* 0x001e180000001000 */
[----:B------:R-:W-:Y:S02]  /*04c0*/  @!P3 IMAD.IADD R5, R5, 0x1, -R6 ;  /* 0x000000010505b824 */ /* 0x000fe400078e0a06 */
[----:B------:R-:W-:Y:S01]  /*04d0*/  @!P3 VIADD R27, R27, 0x1 ;  /* 0x000000011b1bb836 */ /* 0x000fe20000000000 */
[----:B------:R-:W-:Y:S02]  /*04e0*/  ISETP.NE.AND P3, PT, R0, RZ, PT ;  /* 0x000000ff0000720c */ /* 0x000fe40003f65270 */
[----:B------:R-:W-:Y:S02]  /*04f0*/  ISETP.GE.U32.AND P1, PT, R5, R6, PT ;  /* 0x000000060500720c */ /* 0x000fe40003f26070 */
[----:B0-----:R-:W-:-:S06]  /*0500*/  IADD3 R5, PT, PT, R10, 0xffffffe, RZ ;  /* 0x0ffffffe0a057810 */ /* 0x001fcc0007ffe0ff */
[----:B------:R-:W0:Y:S05]  /*0510*/  F2I.FTZ.U32.TRUNC.NTZ R5, R5 ;  /* 0x0000000500057305 */ /* 0x000e2a000021f000 */
[----:B------:R-:W-:-:S05]  /*0520*/  @P1 IADD3 R27, PT, PT, R27, 0x1, RZ ;  /* 0x000000011b1b1810 */ /* 0x000fca0007ffe0ff */
[----:B------:R-:W-:Y:S01]  /*0530*/  @!P2 IMAD.MOV R27, RZ, RZ, -R27 ;  /* 0x000000ffff1ba224 */ /* 0x000fe200078e0a1b */
[----:B------:R-:W-:Y:S02]  /*0540*/  @!P3 LOP3.LUT R27, RZ, R0, RZ, 0x33, !PT ;  /* 0x00000000ff1bb212 */ /* 0x000fe400078e33ff */
[----:B0-----:R-:W-:-:S03]  /*0550*/  IADD3 R6, PT, PT, RZ, -R5, RZ ;  /* 0x80000005ff067210 */ /* 0x001fc60007ffe0ff */
[----:B------:R-:W-:-:S04]  /*0560*/  IMAD.MOV R4, RZ, RZ, -R27 ;  /* 0x000000ffff047224 */ /* 0x000fc800078e0a1b */
[----:B------:R-:W-:Y:S02]  /*0570*/  IMAD R11, R0, R4, R11 ;  /* 0x00000004000b7224 */ /* 0x000fe400078e020b */
[----:B------:R-:W-:Y:S02]  /*0580*/  HFMA2 R4, -RZ, RZ, 0, 0 ;  /* 0x00000000ff047431 */ /* 0x000fe400000001ff */
[----:B------:R-:W-:Y:S01]  /*0590*/  IMAD R13, R6, R7, RZ ;  /* 0x00000007060d7224 */ /* 0x000fe200078e02ff */
[----:B------:R-:W-:-:S03]  /*05a0*/  IABS R6, R11 ;  /* 0x0000000b00067213 */ /* 0x000fc60000000000 */
[----:B------:R-:W-:-:S06]  /*05b0*/  IMAD.HI.U32 R4, R5, R13, R4 ;  /* 0x0000000d05047227 */ /* 0x000fcc00078e0004 */
[----:B------:R-:W-:-:S04]  /*05c0*/  IMAD.HI.U32 R4, R4, R6, RZ ;  /* 0x0000000604047227 */ /* 0x000fc800078e00ff */
[----:B------:R-:W-:-:S04]  /*05d0*/  IMAD.MOV R5, RZ, RZ, -R4 ;  /* 0x000000ffff057224 */ /* 0x000fc800078e0a04 */
[----:B------:R-:W-:Y:S01]  /*05e0*/  IMAD R6, R7, R5, R6 ;  /* 0x0000000507067224 */ /* 0x000fe200078e0206 */
[----:B------:R-:W-:-:S04]  /*05f0*/  LOP3.LUT R5, R11, R20, RZ, 0x3c, !PT ;  /* 0x000000140b057212 */ /* 0x000fc800078e3cff */
[----:B------:R-:W-:Y:S02]  /*0600*/  ISETP.GT.U32.AND P2, PT, R7, R6, PT ;  /* 0x000000060700720c */ /* 0x000fe40003f44070 */
[----:B------:R-:W-:-:S11]  /*0610*/  ISETP.GE.AND P3, PT, R5, RZ, PT ;  /* 0x000000ff0500720c */ /* 0x000fd60003f66270 */
[----:B------:R-:W-:Y:S01]  /*0620*/  @!P2 IADD3 R6, PT, PT, R6, -R7, RZ ;  /* 0x800000070606a210 */ /* 0x000fe20007ffe0ff */
[----:B------:R-:W-:-:S03]  /*0630*/  @!P2 VIADD R4, R4, 0x1 ;  /* 0x000000010404a836 */ /* 0x000fc60000000000 */
[----:B------:R-:W-:-:S13]  /*0640*/  ISETP.GE.U32.AND P1, PT, R6, R7, PT ;  /* 0x000000070600720c */ /* 0x000fda0003f26070 */
[----:B------:R-:W-:-:S05]  /*0650*/  @P1 IADD3 R4, PT, PT, R4, 0x1, RZ ;  /* 0x0000000104041810 */ /* 0x000fca0007ffe0ff */
[----:B------:R-:W-:-:S05]  /*0660*/  @!P3 IMAD.MOV R4, RZ, RZ, -R4 ;  /* 0x000000ffff04b224 */ /* 0x000fca00078e0a04 */
[----:B------:R-:W-:-:S04]  /*0670*/  SEL R28, R24, R4, !P0 ;  /* 0x00000004181c7207 */ /* 0x000fc80004000000 */
[----:B------:R-:W-:-:S05]  /*0680*/  IADD3 R29, PT, PT, -R28, RZ, RZ ;  /* 0x000000ff1c1d7210 */ /* 0x000fca0007ffe1ff */
[----:B------:R-:W-:-:S04]  /*0690*/  IMAD R29, R20, R29, R11 ;  /* 0x0000001d141d7224 */ /* 0x000fc800078e020b */
[----:B------:R-:W-:-:S04]  /*06a0*/  IMAD R5, R29, UR10, R26 ;  /* 0x0000000a1d057c24 */ /* 0x000fc8000f8e021a */
[----:B------:R-:W-:-:S04]  /*06b0*/  IMAD R4, R5, UR11, R28 ;  /* 0x0000000b05047c24 */ /* 0x000fc8000f8e021c */
[----:B------:R-:W-:-:S04]  /*06c0*/  IMAD R17, R4, UR12, R27 ;  /* 0x0000000c04117c24 */ /* 0x000fc8000f8e021b */
[----:B------:R-:W-:-:S05]  /*06d0*/  IMAD.WIDE R16, R17, 0x4, R8 ;  /* 0x0000000411107825 */ /* 0x000fca00078e0208 */
[----:B------:R-:W2:Y:S01]  /*06e0*/  LDG.E.CONSTANT R4, desc[UR6][R16.64] ;  /* 0x0000000610047981 */ /* 0x000ea2000c1e9900 */
[----:B------:R-:W-:-:S05]  /*06f0*/  IMAD.WIDE R12, R23, 0x4, R16 ;  /* 0x00000004170c7825 */ /* 0x000fca00078e0210 */
[----:B------:R-:W2:Y:S01]  /*0700*/  LDG.E.CONSTANT R5, desc[UR6][R12.64] ;  /* 0x000000060c057981 */ /* 0x000ea2000c1e9900 */
[----:B------:R-:W-:-:S05]  /*0710*/  IMAD.WIDE R14, R23, 0x4, R12 ;  /* 0x00000004170e7825 */ /* 0x000fca00078e020c */
[----:B------:R-:W2:Y:S01]  /*0720*/  LDG.E.CONSTANT R6, desc[UR6][R14.64] ;  /* 0x000000060e067981 */ /* 0x000ea2000c1e9900 */
[----:B------:R-:W-:-:S05]  /*0730*/  IMAD.WIDE R10, R23, 0x4, R14 ;  /* 0x00000004170a7825 */ /* 0x000fca00078e020e */
[----:B------:R-:W2:Y:S01]  /*0740*/  LDG.E.CONSTANT R7, desc[UR6][R10.64] ;  /* 0x000000060a077981 */ /* 0x000ea2000c1e9900 */
[----:B------:R-:W-:-:S04]  /*0750*/  IMAD R27, R26, UR12, R27 ;  /* 0x0000000c1a1b7c24 */ /* 0x000fc8000f8e021b */
[----:B------:R-:W-:-:S04]  /*0760*/  IMAD R27, R27, UR11, R28 ;  /* 0x0000000b1b1b7c24 */ /* 0x000fc8000f8e021c */
[----:B------:R-:W-:-:S04]  /*0770*/  IMAD R27, R27, R20, R29 ;  /* 0x000000141b1b7224 */ /* 0x000fc800078e021d */
[----:B------:R-:W-:Y:S01]  /*0780*/  IMAD.WIDE R26, R27, 0x4, R2 ;  /* 0x000000041b1a7825 */ /* 0x000fe200078e0202 */
[----:B------:R-:W-:-:S04]  /*0790*/  LEA R25, R22, R25, 0x2 ;  /* 0x0000001916197211 */ /* 0x000fc800078e10ff */
[----:B------:R-:W-:Y:S01]  /*07a0*/  ISETP.GE.AND P1, PT, R25, UR13, PT ;  /* 0x0000000d19007c0c */ /* 0x000fe2000bf26270 */
[----:B--2---:R0:W-:-:S12]  /*07b0*/  STG.E.128 desc[UR6][R26.64], R4 ;  /* 0x000000041a007986 */ /* 0x0041d8000c101d06 */
[----:B------:R-:W-:Y:S05]  /*07c0*/  @!P1 BRA `(.L_x_2) ;  /* 0xfffffff800a09947 */ /* 0x000fea000383ffff */
[----:B------:R-:W-:Y:S05]  /*07d0*/  EXIT ;  /* 0x000000000000794d */ /* 0x000fea0003800000 */
.L_x_3:
        /* <DEDUP_REMOVED lines=10> */
.L_x_5:


//--------------------- .nv.shared.reserved.0     --------------------------
	.section	.nv.shared.reserved.0,"aw",@nobits
	.weak		__nv_reservedSMEM_offset_0_alias
	.size		__nv_reservedSMEM_offset_0_alias, 0, 64
	.other		__nv_reservedSMEM_offset_0_alias,@"STO_CUDA_RESERVED_SHARED STV_DEFAULT"
__nv_reservedSMEM_offset_0_alias:
	.zero		0
	.zero		64


//--------------------- .nv.constant0._Z20kremodeV3_kernel_4X4PKfPfiiiii --------------------------
	.section	.nv.constant0._Z20kremodeV3_kernel_4X4PKfPfiiiii,"a",@progbits
	.sectionflags	@""
	.align	4
.nv.constant0._Z20kremodeV3_kernel_4X4PKfPfiiiii:
	.zero		932


//--------------------- .nv.constant0._Z18kremodeV3_kernel_4PKfPfiiiii --------------------------
	.section	.nv.constant0._Z18kremodeV3_kernel_4PKfPfiiiii,"a",@progbits
	.sectionflags	@""
	.align	4
.nv.constant0._Z18kremodeV3_kernel_4PKfPfiiiii:
	.zero		932


//--------------------- SYMBOLS --------------------------

	.type		.nv.reservedSmem.offset0,@object
	.size		.nv.reservedSmem.offset0,0x4
